	.headerflags	@"EF_CUDA_TEXMODE_UNIFIED EF_CUDA_64BIT_ADDRESS EF_CUDA_ACCELERATORS EF_CUDA_SM90 EF_CUDA_VIRTUAL_SM(EF_CUDA_SM90)"
	.elftype	@"ET_EXEC"


//--------------------- .nv.info                  --------------------------
	.section	.nv.info,"",@"SHT_CUDA_INFO"
	.align	4


	//----- nvinfo : EIATTR_REGCOUNT
	.align		4
        /*0000*/ 	.byte	0x04, 0x2f
        /*0002*/ 	.short	(.L_1 - .L_0)
	.align		4
.L_0:
        /*0004*/ 	.word	index@(triton_poi_fused_max_pool2d_with_indices_16)
        /*0008*/ 	.word	0x00000050


	//----- nvinfo : EIATTR_MIN_STACK_SIZE
	.align		4
.L_1:
        /*000c*/ 	.byte	0x04, 0x12
        /*000e*/ 	.short	(.L_3 - .L_2)
	.align		4
.L_2:
        /*0010*/ 	.word	index@(triton_poi_fused_max_pool2d_with_indices_16)
        /*0014*/ 	.word	0x00000008


	//----- nvinfo : EIATTR_FRAME_SIZE
	.align		4
.L_3:
        /*0018*/ 	.byte	0x04, 0x11
        /*001a*/ 	.short	(.L_5 - .L_4)
	.align		4
.L_4:
        /*001c*/ 	.word	index@(triton_poi_fused_max_pool2d_with_indices_16)
        /*0020*/ 	.word	0x00000008


	//----- nvinfo : EIATTR_MIN_STACK_SIZE
	.align		4
.L_5:
        /*0024*/ 	.byte	0x04, 0x12
        /*0026*/ 	.short	(.L_7 - .L_6)
	.align		4
.L_6:
        /*0028*/ 	.word	index@(triton_poi_fused_max_pool2d_with_indices_16)
        /*002c*/ 	.word	0x00000008
.L_7:


//--------------------- .nv.info.triton_poi_fused_max_pool2d_with_indices_16 --------------------------
	.section	.nv.info.triton_poi_fused_max_pool2d_with_indices_16,"",@"SHT_CUDA_INFO"
	.sectionflags	@""
	.align	4


	//----- nvinfo : EIATTR_CUDA_API_VERSION
	.align		4
        /*0000*/ 	.byte	0x04, 0x37
        /*0002*/ 	.short	(.L_9 - .L_8)
.L_8:
        /*0004*/ 	.word	0x0000007c


	//----- nvinfo : EIATTR_KPARAM_INFO
	.align		4
.L_9:
        /*0008*/ 	.byte	0x04, 0x17
        /*000a*/ 	.short	(.L_11 - .L_10)
.L_10:
        /*000c*/ 	.word	0x00000000
        /*0010*/ 	.short	0x0003
        /*0012*/ 	.short	0x0018
        /*0014*/ 	.byte	0x00, 0xf0, 0x11, 0x00


	//----- nvinfo : EIATTR_KPARAM_INFO
	.align		4
.L_11:
        /*0018*/ 	.byte	0x04, 0x17
        /*001a*/ 	.short	(.L_13 - .L_12)
.L_12:
        /*001c*/ 	.word	0x00000000
        /*0020*/ 	.short	0x0002
        /*0022*/ 	.short	0x0010
        /*0024*/ 	.byte	0x00, 0xf4, 0x21, 0x00


	//----- nvinfo : EIATTR_KPARAM_INFO
	.align		4
.L_13:
        /*0028*/ 	.byte	0x04, 0x17
        /*002a*/ 	.short	(.L_15 - .L_14)
.L_14:
        /*002c*/ 	.word	0x00000000
        /*0030*/ 	.short	0x0001
        /*0032*/ 	.short	0x0008
        /*0034*/ 	.byte	0x00, 0xf4, 0x21, 0x00


	//----- nvinfo : EIATTR_KPARAM_INFO
	.align		4
.L_15:
        /*0038*/ 	.byte	0x04, 0x17
        /*003a*/ 	.short	(.L_17 - .L_16)
.L_16:
        /*003c*/ 	.word	0x00000000
        /*0040*/ 	.short	0x0000
        /*0042*/ 	.short	0x0000
        /*0044*/ 	.byte	0x00, 0xf4, 0x21, 0x00


	//----- nvinfo : EIATTR_SPARSE_MMA_MASK
	.align		4
.L_17:
        /*0048*/ 	.byte	0x03, 0x50
        /*004a*/ 	.short	0x0000


	//----- nvinfo : EIATTR_MAXREG_COUNT
	.align		4
        /*004c*/ 	.byte	0x03, 0x1b
        /*004e*/ 	.short	0x00ff


	//----- nvinfo : EIATTR_EXIT_INSTR_OFFSETS
	.align		4
        /*0050*/ 	.byte	0x04, 0x1c
        /*0052*/ 	.short	(.L_19 - .L_18)


	//   ....[0]....
.L_18:
        /*0054*/ 	.word	0x000029a0


	//   ....[1]....
        /*0058*/ 	.word	0x000029c0


	//----- nvinfo : EIATTR_REQNTID
	.align		4
.L_19:
        /*005c*/ 	.byte	0x04, 0x10
        /*005e*/ 	.short	(.L_21 - .L_20)
.L_20:
        /*0060*/ 	.word	0x00000080
        /*0064*/ 	.word	0x00000001
        /*0068*/ 	.word	0x00000001


	//----- nvinfo : EIATTR_CBANK_PARAM_SIZE
	.align		4
.L_21:
        /*006c*/ 	.byte	0x03, 0x19
        /*006e*/ 	.short	0x001c


	//----- nvinfo : EIATTR_PARAM_CBANK
	.align		4
        /*0070*/ 	.byte	0x04, 0x0a
        /*0072*/ 	.short	(.L_23 - .L_22)
	.align		4
.L_22:
        /*0074*/ 	.word	index@(.nv.constant0.triton_poi_fused_max_pool2d_with_indices_16)
        /*0078*/ 	.short	0x0210
        /*007a*/ 	.short	0x001c


	//----- nvinfo : EIATTR_SW_WAR
	.align		4
.L_23:
        /*007c*/ 	.byte	0x04, 0x36
        /*007e*/ 	.short	(.L_25 - .L_24)
.L_24:
        /*0080*/ 	.word	0x00000008
.L_25:


//--------------------- .nv.callgraph             --------------------------
	.section	.nv.callgraph,"",@"SHT_CUDA_CALLGRAPH"
	.align	4
	.sectionentsize	8
	.align		4
        /*0000*/ 	.word	0x00000000
	.align		4
        /*0004*/ 	.word	0xffffffff
	.align		4
        /*0008*/ 	.word	0x00000000
	.align		4
        /*000c*/ 	.word	0xfffffffe
	.align		4
        /*0010*/ 	.word	0x00000000
	.align		4
        /*0014*/ 	.word	0xfffffffd
	.align		4
        /*0018*/ 	.word	0x00000000
	.align		4
        /*001c*/ 	.word	0xfffffffc


//--------------------- .text.triton_poi_fused_max_pool2d_with_indices_16 --------------------------
	.section	.text.triton_poi_fused_max_pool2d_with_indices_16,"ax",@progbits
	.sectionflags	@"SHF_BARRIERS=1"
	.align	128
        .global         triton_poi_fused_max_pool2d_with_indices_16
        .type           triton_poi_fused_max_pool2d_with_indices_16,@function
        .size           triton_poi_fused_max_pool2d_with_indices_16,(.L_x_1 - triton_poi_fused_max_pool2d_with_indices_16)
        .other          triton_poi_fused_max_pool2d_with_indices_16,@"STO_CUDA_ENTRY STV_DEFAULT"
triton_poi_fused_max_pool2d_with_indices_16:
.text.triton_poi_fused_max_pool2d_with_indices_16:
[----:B------:R-:W0:Y:S01]  /*0000*/  LDC R1, c[0x0][0x28] ;  /* 0x00000a00ff017b82 */ /* 0x000e220000000800 */
[----:B------:R-:W1:Y:S01]  /*0010*/  S2R R0, SR_TID.X ;  /* 0x0000000000007919 */ /* 0x000e620000002100 */
[----:B------:R-:W-:-:S06]  /*0020*/  IMAD.MOV.U32 R28, RZ, RZ, RZ ;  /* 0x000000ffff1c7224 */ /* 0x000fcc00078e00ff */
[----:B------:R-:W2:Y:S01]  /*0030*/  LDC.64 R10, c[0x0][0x210] ;  /* 0x00008400ff0a7b82 */ /* 0x000ea20000000a00 */
[----:B------:R-:W-:Y:S01]  /*0040*/  IMAD.MOV.U32 R2, RZ, RZ, RZ ;  /* 0x000000ffff027224 */ /* 0x000fe200078e00ff */
[----:B------:R-:W3:Y:S01]  /*0050*/  S2R R26, SR_CTAID.X ;  /* 0x00000000001a7919 */ /* 0x000ee20000002500 */
[----:B------:R-:W-:Y:S02]  /*0060*/  CS2R R12, SRZ ;  /* 0x00000000000c7805 */ /* 0x000fe4000001ff00 */
[----:B------:R-:W-:Y:S02]  /*0070*/  CS2R R14, SRZ ;  /* 0x00000000000e7805 */ /* 0x000fe4000001ff00 */
[----:B------:R-:W-:Y:S02]  /*0080*/  CS2R R16, SRZ ;  /* 0x0000000000107805 */ /* 0x000fe4000001ff00 */
[----:B------:R-:W-:Y:S01]  /*0090*/  CS2R R18, SRZ ;  /* 0x0000000000127805 */ /* 0x000fe2000001ff00 */
[----:B------:R-:W-:Y:S01]  /*00a0*/  ULDC.64 UR6, c[0x0][0x208] ;  /* 0x0000820000067ab9 */ /* 0x000fe20000000a00 */
[----:B0-----:R-:W-:-:S02]  /*00b0*/  VIADD R1, R1, 0xfffffff8 ;  /* 0xfffffff801017836 */ /* 0x001fc40000000000 */
[----:B-1----:R-:W-:Y:S02]  /*00c0*/  IMAD.SHL.U32 R35, R0, 0x8, RZ ;  /* 0x0000000800237824 */ /* 0x002fe400078e00ff */
[----:B---3--:R-:W-:-:S03]  /*00d0*/  IMAD.SHL.U32 R77, R26, 0x400, RZ ;  /* 0x000004001a4d7824 */ /* 0x008fc600078e00ff */
[----:B------:R-:W-:-:S04]  /*00e0*/  LOP3.LUT R35, R35, 0x3f8, RZ, 0xc0, !PT ;  /* 0x000003f823237812 */ /* 0x000fc800078ec0ff */
[----:B------:R-:W-:-:S04]  /*00f0*/  LOP3.LUT R29, R77, R35, RZ, 0xfc, !PT ;  /* 0x000000234d1d7212 */ /* 0x000fc800078efcff */
[--C-:B------:R-:W-:Y:S01]  /*0100*/  SHF.R.S32.HI R3, RZ, 0x1f, R29.reuse ;  /* 0x0000001fff037819 */ /* 0x100fe2000001141d */
[C-C-:B------:R-:W-:Y:S01]  /*0110*/  IMAD.HI R4, R29.reuse, -0x7bdef7bd, R28.reuse ;  /* 0x842108431d047827 */ /* 0x140fe200078e021c */
[----:B------:R-:W-:Y:S02]  /*0120*/  ISETP.GE.AND P0, PT, R29, 0xf0400, PT ;  /* 0x000f04001d00780c */ /* 0x000fe40003f06270 */
[----:B------:R-:W-:Y:S01]  /*0130*/  LEA.HI R0, R3, R29, RZ, 0x8 ;  /* 0x0000001d03007211 */ /* 0x000fe200078f40ff */
[----:B------:R-:W-:Y:S01]  /*0140*/  IMAD.HI R28, R29, -0x779bd671, R28 ;  /* 0x8864298f1d1c7827 */ /* 0x000fe200078e021c */
[----:B------:R-:W-:Y:S02]  /*0150*/  SHF.R.U32.HI R5, RZ, 0x1f, R4 ;  /* 0x0000001fff057819 */ /* 0x000fe40000011604 */
[----:B------:R-:W-:Y:S02]  /*0160*/  SHF.R.S32.HI R3, RZ, 0x8, R0 ;  /* 0x00000008ff037819 */ /* 0x000fe40000011400 */
[----:B------:R-:W-:Y:S01]  /*0170*/  LEA.HI.SX32 R5, R4, R5, 0x14 ;  /* 0x0000000504057211 */ /* 0x000fe200078fa2ff */
[----:B------:R-:W-:Y:S01]  /*0180*/  IMAD.MOV.U32 R4, RZ, RZ, RZ ;  /* 0x000000ffff047224 */ /* 0x000fe200078e00ff */
[----:B------:R-:W-:Y:S01]  /*0190*/  SHF.R.U32.HI R9, RZ, 0x1f, R28 ;  /* 0x0000001fff097819 */ /* 0x000fe2000001161c */
[----:B------:R-:W-:-:S03]  /*01a0*/  IMAD.HI R2, R3, -0x7bdef7bd, R2 ;  /* 0x8421084303027827 */ /* 0x000fc600078e0202 */
[----:B------:R-:W-:Y:S02]  /*01b0*/  LEA.HI.SX32 R28, R28, R9, 0xf ;  /* 0x000000091c1c7211 */ /* 0x000fe400078f7aff */
[----:B------:R-:W-:-:S04]  /*01c0*/  SHF.R.U32.HI R7, RZ, 0x1f, R2 ;  /* 0x0000001fff077819 */ /* 0x000fc80000011602 */
[----:B------:R-:W-:Y:S01]  /*01d0*/  LEA.HI R7, R2, R7, RZ, 0x1c ;  /* 0x0000000702077211 */ /* 0x000fe200078fe0ff */
[----:B------:R-:W-:-:S04]  /*01e0*/  IMAD.HI R2, R5, -0x7bdef7bd, R4 ;  /* 0x8421084305027827 */ /* 0x000fc800078e0204 */
[----:B------:R-:W-:Y:S01]  /*01f0*/  IMAD R7, R7, -0x1f, R3 ;  /* 0xffffffe107077824 */ /* 0x000fe200078e0203 */
[----:B------:R-:W-:-:S03]  /*0200*/  SHF.R.U32.HI R3, RZ, 0x1f, R2 ;  /* 0x0000001fff037819 */ /* 0x000fc60000011602 */
[----:B------:R-:W-:Y:S01]  /*0210*/  IMAD.SHL.U32 R7, R7, 0x200, RZ ;  /* 0x0000020007077824 */ /* 0x000fe200078e00ff */
[----:B------:R-:W-:Y:S02]  /*0220*/  LEA.HI R4, R2, R3, RZ, 0x1c ;  /* 0x0000000302047211 */ /* 0x000fe400078fe0ff */
[----:B------:R-:W-:Y:S01]  /*0230*/  LOP3.LUT R3, R0, 0xffffff00, RZ, 0xc0, !PT ;  /* 0xffffff0000037812 */ /* 0x000fe200078ec0ff */
[----:B------:R-:W-:Y:S02]  /*0240*/  IMAD R28, R28, 0xf8100, R7 ;  /* 0x000f81001c1c7824 */ /* 0x000fe400078e0207 */
[----:B------:R-:W-:Y:S02]  /*0250*/  IMAD R5, R4, -0x1f, R5 ;  /* 0xffffffe104057824 */ /* 0x000fe400078e0205 */
[----:B------:R-:W-:Y:S02]  /*0260*/  IMAD.IADD R24, R29, 0x1, -R3 ;  /* 0x000000011d187824 */ /* 0x000fe400078e0a03 */
[----:B------:R-:W-:-:S02]  /*0270*/  VIADD R27, R28, 0x100 ;  /* 0x000001001c1b7836 */ /* 0x000fc40000000000 */
[C---:B------:R-:W-:Y:S02]  /*0280*/  IMAD.IADD R0, R24.reuse, 0x1, R28 ;  /* 0x0000000118007824 */ /* 0x040fe400078e021c */
[----:B------:R-:W-:Y:S02]  /*0290*/  IMAD.IADD R2, R24, 0x1, R27 ;  /* 0x0000000118027824 */ /* 0x000fe400078e021b */
[C---:B------:R-:W-:Y:S02]  /*02a0*/  IMAD R0, R5.reuse, 0x7e00, R0 ;  /* 0x00007e0005007824 */ /* 0x040fe400078e0200 */
[----:B------:R-:W-:Y:S02]  /*02b0*/  IMAD R6, R5, 0x7e00, R2 ;  /* 0x00007e0005067824 */ /* 0x000fe400078e0202 */
[----:B--2---:R-:W-:-:S04]  /*02c0*/  IMAD.WIDE R2, R0, 0x4, R10 ;  /* 0x0000000400027825 */ /* 0x004fc800078e020a */
[----:B------:R-:W-:Y:S01]  /*02d0*/  IMAD.WIDE R6, R6, 0x4, R10 ;  /* 0x0000000406067825 */ /* 0x000fe200078e020a */
[----:B------:R-:W2:Y:S04]  /*02e0*/  @!P0 LDG.E.128 R12, desc[UR6][R2.64] ;  /* 0x00000006020c8981 */ /* 0x000ea8000c1e1d00 */
[----:B------:R-:W2:Y:S01]  /*02f0*/  @!P0 LDG.E.128 R16, desc[UR6][R6.64] ;  /* 0x0000000606108981 */ /* 0x000ea2000c1e1d00 */
[----:B------:R-:W-:Y:S01]  /*0300*/  VIADD R41, R28, 0x200 ;  /* 0x000002001c297836 */ /* 0x000fe20000000000 */
[----:B------:R-:W-:Y:S02]  /*0310*/  CS2R R20, SRZ ;  /* 0x0000000000147805 */ /* 0x000fe4000001ff00 */
[----:B------:R-:W-:Y:S01]  /*0320*/  CS2R R22, SRZ ;  /* 0x0000000000167805 */ /* 0x000fe2000001ff00 */
[----:B------:R-:W-:-:S04]  /*0330*/  IMAD.IADD R0, R24, 0x1, R41 ;  /* 0x0000000118007824 */ /* 0x000fc800078e0229 */
[----:B------:R-:W-:-:S04]  /*0340*/  IMAD R0, R5, 0x7e00, R0 ;  /* 0x00007e0005007824 */ /* 0x000fc800078e0200 */
[----:B------:R-:W-:-:S05]  /*0350*/  IMAD.WIDE R8, R0, 0x4, R10 ;  /* 0x0000000400087825 */ /* 0x000fca00078e020a */
[----:B------:R-:W3:Y:S01]  /*0360*/  @!P0 LDG.E.128 R20, desc[UR6][R8.64] ;  /* 0x0000000608148981 */ /* 0x000ee2000c1e1d00 */
[----:B------:R-:W-:-:S04]  /*0370*/  VIADD R48, R28, 0x3f00 ;  /* 0x00003f001c307836 */ /* 0x000fc80000000000 */
[----:B------:R-:W-:-:S04]  /*0380*/  IMAD.IADD R10, R24, 0x1, R48 ;  /* 0x00000001180a7824 */ /* 0x000fc800078e0230 */
[----:B------:R-:W-:Y:S01]  /*0390*/  IMAD R10, R5, 0x7e00, R10 ;  /* 0x00007e00050a7824 */ /* 0x000fe200078e020a */
[----:B--2---:R-:W-:Y:S02]  /*03a0*/  FSETP.GT.AND P2, PT, R16, R12, PT ;  /* 0x0000000c1000720b */ /* 0x004fe40003f44000 */
[----:B------:R-:W-:Y:S02]  /*03b0*/  FSETP.GT.AND P4, PT, R18, R14, PT ;  /* 0x0000000e1200720b */ /* 0x000fe40003f84000 */
[----:B------:R-:W-:Y:S02]  /*03c0*/  FSETP.GT.AND P5, PT, R17, R13, PT ;  /* 0x0000000d1100720b */ /* 0x000fe40003fa4000 */
[----:B------:R-:W-:Y:S02]  /*03d0*/  FSETP.NAN.AND P1, PT, R16, R16, PT ;  /* 0x000000101000720b */ /* 0x000fe40003f28000 */
[----:B------:R-:W-:Y:S02]  /*03e0*/  FSETP.GT.AND P3, PT, R19, R15, PT ;  /* 0x0000000f1300720b */ /* 0x000fe40003f64000 */
[----:B------:R-:W-:-:S02]  /*03f0*/  P2R R2, PR, RZ, 0x4 ;  /* 0x00000004ff027803 */ /* 0x000fc40000000000 */
[----:B------:R-:W-:Y:S02]  /*0400*/  P2R R4, PR, RZ, 0x8 ;  /* 0x00000008ff047803 */ /* 0x000fe40000000000 */
[----:B------:R-:W-:Y:S02]  /*0410*/  @!P2 SEL R16, R16, R12, P1 ;  /* 0x0000000c1010a207 */ /* 0x000fe40000800000 */
[C---:B------:R-:W-:Y:S02]  /*0420*/  FSETP.NAN.AND P1, PT, R18.reuse, R18, PT ;  /* 0x000000121200720b */ /* 0x040fe40003f28000 */
[C---:B------:R-:W-:Y:S02]  /*0430*/  FSETP.NAN.AND P2, PT, R17.reuse, R17, PT ;  /* 0x000000111100720b */ /* 0x040fe40003f48000 */
[----:B------:R-:W-:Y:S02]  /*0440*/  @!P4 SEL R18, R18, R14, P1 ;  /* 0x0000000e1212c207 */ /* 0x000fe40000800000 */
[----:B------:R-:W-:-:S02]  /*0450*/  @!P5 SEL R17, R17, R13, P2 ;  /* 0x0000000d1111d207 */ /* 0x000fc40001000000 */
[----:B---3--:R-:W-:Y:S02]  /*0460*/  FSETP.NAN.AND P1, PT, R23, R23, PT ;  /* 0x000000171700720b */ /* 0x008fe40003f28000 */
[C---:B------:R-:W-:Y:S01]  /*0470*/  FSETP.NAN.AND P2, PT, R19.reuse, R19, PT ;  /* 0x000000131300720b */ /* 0x040fe20003f48000 */
[----:B------:R-:W-:Y:S01]  /*0480*/  VIADD R52, R28, 0x4000 ;  /* 0x000040001c347836 */ /* 0x000fe20000000000 */
[----:B------:R-:W-:Y:S02]  /*0490*/  LOP3.LUT R35, R77, 0x4, R35, 0xfe, !PT ;  /* 0x000000044d237812 */ /* 0x000fe400078efe23 */
[----:B------:R-:W-:Y:S02]  /*04a0*/  @!P3 SEL R19, R19, R15, P2 ;  /* 0x0000000f1313b207 */ /* 0x000fe40001000000 */
[----:B------:R-:W-:Y:S02]  /*04b0*/  FSETP.GEU.AND P2, PT, R18, R22, PT ;  /* 0x000000161200720b */ /* 0x000fe40003f4e000 */
[----:B------:R-:W-:-:S02]  /*04c0*/  FSETP.GEU.AND P3, PT, R19, R23, PT ;  /* 0x000000171300720b */ /* 0x000fc40003f6e000 */
[----:B------:R-:W-:Y:S02]  /*04d0*/  P2R R8, PR, RZ, 0x4 ;  /* 0x00000004ff087803 */ /* 0x000fe40000000000 */
[----:B------:R-:W-:Y:S02]  /*04e0*/  @!P1 SEL R23, R23, R19, !P3 ;  /* 0x0000001317179207 */ /* 0x000fe40005800000 */
[----:B------:R-:W-:Y:S01]  /*04f0*/  FSETP.NAN.AND P1, PT, R22, R22, PT ;  /* 0x000000161600720b */ /* 0x000fe20003f28000 */
[C---:B------:R-:W-:Y:S01]  /*0500*/  VIADD R53, R28.reuse, 0x4100 ;  /* 0x000041001c357836 */ /* 0x040fe20000000000 */
[----:B------:R-:W-:Y:S01]  /*0510*/  SHF.R.S32.HI R13, RZ, 0x1f, R29 ;  /* 0x0000001fff0d7819 */ /* 0x000fe2000001141d */
[C---:B------:R-:W-:Y:S01]  /*0520*/  VIADD R42, R28.reuse, 0x7e00 ;  /* 0x00007e001c2a7836 */ /* 0x040fe20000000000 */
[----:B------:R-:W-:Y:S01]  /*0530*/  P2R R12, PR, RZ, 0x8 ;  /* 0x00000008ff0c7803 */ /* 0x000fe20000000000 */
[C---:B------:R-:W-:Y:S01]  /*0540*/  VIADD R40, R28.reuse, 0x7f00 ;  /* 0x00007f001c287836 */ /* 0x040fe20000000000 */
[----:B------:R-:W-:Y:S01]  /*0550*/  P2R R0, PR, RZ, 0x10 ;  /* 0x00000010ff007803 */ /* 0x000fe20000000000 */
[----:B------:R-:W-:Y:S01]  /*0560*/  VIADD R73, R28, 0x8000 ;  /* 0x000080001c497836 */ /* 0x000fe20000000000 */
[----:B------:R-:W-:-:S05]  /*0570*/  P2R R11, PR, RZ, 0x20 ;  /* 0x00000020ff0b7803 */ /* 0x000fca0000000000 */
[----:B------:R-:W-:Y:S02]  /*0580*/  @!P1 SEL R22, R22, R18, !P2 ;  /* 0x0000001216169207 */ /* 0x000fe40005000000 */
[----:B------:R-:W-:Y:S02]  /*0590*/  CS2R R18, SRZ ;  /* 0x0000000000127805 */ /* 0x000fe4000001ff00 */
[-C--:B------:R-:W-:Y:S02]  /*05a0*/  FSETP.NAN.AND P1, PT, R21, R21.reuse, PT ;  /* 0x000000151500720b */ /* 0x080fe40003f28000 */
[----:B------:R-:W-:-:S04]  /*05b0*/  FSETP.GEU.AND P2, PT, R17, R21, PT ;  /* 0x000000151100720b */ /* 0x000fc80003f4e000 */
[----:B------:R-:W-:-:S07]  /*05c0*/  P2R R6, PR, RZ, 0x4 ;  /* 0x00000004ff067803 */ /* 0x000fce0000000000 */
[----:B------:R-:W-:Y:S02]  /*05d0*/  @!P1 SEL R21, R21, R17, !P2 ;  /* 0x0000001115159207 */ /* 0x000fe40005000000 */
[-C--:B------:R-:W-:Y:S02]  /*05e0*/  FSETP.GEU.AND P2, PT, R16, R20.reuse, PT ;  /* 0x000000141000720b */ /* 0x080fe40003f4e000 */
[----:B------:R-:W-:Y:S02]  /*05f0*/  FSETP.NAN.AND P1, PT, R20, R20, PT ;  /* 0x000000141400720b */ /* 0x000fe40003f28000 */
[----:B------:R-:W-:-:S05]  /*0600*/  P2R R7, PR, RZ, 0x4 ;  /* 0x00000004ff077803 */ /* 0x000fca0000000000 */
[----:B------:R0:W-:Y:S06]  /*0610*/  STL.64 [R1], R6 ;  /* 0x0000000601007387 */ /* 0x0001ec0000100a00 */
[----:B------:R-:W-:Y:S02]  /*0620*/  @!P1 SEL R20, R20, R16, !P2 ;  /* 0x0000001014149207 */ /* 0x000fe40005000000 */
[----:B------:R-:W-:Y:S01]  /*0630*/  CS2R R16, SRZ ;  /* 0x0000000000107805 */ /* 0x000fe2000001ff00 */
[----:B0-----:R-:W0:Y:S02]  /*0640*/  LDC.64 R6, c[0x0][0x210] ;  /* 0x00008400ff067b82 */ /* 0x001e240000000a00 */
[----:B0-----:R-:W-:-:S05]  /*0650*/  IMAD.WIDE R14, R10, 0x4, R6 ;  /* 0x000000040a0e7825 */ /* 0x001fca00078e0206 */
[----:B------:R0:W2:Y:S02]  /*0660*/  @!P0 LDG.E.128 R16, desc[UR6][R14.64] ;  /* 0x000000060e108981 */ /* 0x0000a4000c1e1d00 */
[----:B0-----:R-:W-:-:S04]  /*0670*/  IMAD.IADD R14, R24, 0x1, R52 ;  /* 0x00000001180e7824 */ /* 0x001fc800078e0234 */
[----:B------:R-:W-:-:S04]  /*0680*/  IMAD R14, R5, 0x7e00, R14 ;  /* 0x00007e00050e7824 */ /* 0x000fc800078e020e */
[----:B------:R-:W-:Y:S01]  /*0690*/  IMAD.WIDE R14, R14, 0x4, R6 ;  /* 0x000000040e0e7825 */ /* 0x000fe200078e0206 */
[-C--:B--2---:R-:W-:Y:S02]  /*06a0*/  FSETP.NAN.AND P1, PT, R16, R16.reuse, PT ;  /* 0x000000101000720b */ /* 0x084fe40003f28000 */
[----:B------:R-:W-:-:S04]  /*06b0*/  FSETP.GEU.AND P2, PT, R20, R16, PT ;  /* 0x000000101400720b */ /* 0x000fc80003f4e000 */
[----:B------:R-:W-:-:S07]  /*06c0*/  P2R R10, PR, RZ, 0x4 ;  /* 0x00000004ff0a7803 */ /* 0x000fce0000000000 */
[----:B------:R-:W-:Y:S02]  /*06d0*/  @!P1 SEL R16, R16, R20, !P2 ;  /* 0x0000001410109207 */ /* 0x000fe40005000000 */
[-C--:B------:R-:W-:Y:S02]  /*06e0*/  FSETP.NAN.AND P1, PT, R17, R17.reuse, PT ;  /* 0x000000111100720b */ /* 0x080fe40003f28000 */
[----:B------:R-:W-:-:S04]  /*06f0*/  FSETP.GEU.AND P2, PT, R21, R17, PT ;  /* 0x000000111500720b */ /* 0x000fc80003f4e000 */
[----:B------:R-:W-:-:S07]  /*0700*/  P2R R9, PR, RZ, 0x4 ;  /* 0x00000004ff097803 */ /* 0x000fce0000000000 */
[----:B------:R-:W-:Y:S02]  /*0710*/  @!P1 SEL R17, R17, R21, !P2 ;  /* 0x0000001511119207 */ /* 0x000fe40005000000 */
[----:B------:R-:W-:Y:S02]  /*0720*/  CS2R R20, SRZ ;  /* 0x0000000000147805 */ /* 0x000fe4000001ff00 */
[-C--:B------:R-:W-:Y:S02]  /*0730*/  FSETP.NAN.AND P1, PT, R18, R18.reuse, PT ;  /* 0x000000121200720b */ /* 0x080fe40003f28000 */
[----:B------:R-:W-:-:S04]  /*0740*/  FSETP.GEU.AND P2, PT, R22, R18, PT ;  /* 0x000000121600720b */ /* 0x000fc80003f4e000 */
[----:B------:R-:W-:-:S07]  /*0750*/  P2R R76, PR, RZ, 0x4 ;  /* 0x00000004ff4c7803 */ /* 0x000fce0000000000 */
[----:B------:R-:W-:Y:S02]  /*0760*/  @!P1 SEL R18, R18, R22, !P2 ;  /* 0x0000001612129207 */ /* 0x000fe40005000000 */
[-C--:B------:R-:W-:Y:S02]  /*0770*/  FSETP.NAN.AND P1, PT, R19, R19.reuse, PT ;  /* 0x000000131300720b */ /* 0x080fe40003f28000 */
[----:B------:R-:W-:-:S04]  /*0780*/  FSETP.GEU.AND P2, PT, R23, R19, PT ;  /* 0x000000131700720b */ /* 0x000fc80003f4e000 */
[----:B------:R-:W-:-:S07]  /*0790*/  P2R R75, PR, RZ, 0x4 ;  /* 0x00000004ff4b7803 */ /* 0x000fce0000000000 */
[----:B------:R-:W-:Y:S02]  /*07a0*/  @!P1 SEL R19, R19, R23, !P2 ;  /* 0x0000001713139207 */ /* 0x000fe40005000000 */
[----:B------:R-:W-:-:S06]  /*07b0*/  CS2R R22, SRZ ;  /* 0x0000000000167805 */ /* 0x000fcc000001ff00 */
[----:B------:R0:W2:Y:S01]  /*07c0*/  @!P0 LDG.E.128 R20, desc[UR6][R14.64] ;  /* 0x000000060e148981 */ /* 0x0000a2000c1e1d00 */
[----:B------:R-:W-:-:S04]  /*07d0*/  IMAD.IADD R24, R24, 0x1, R53 ;  /* 0x0000000118187824 */ /* 0x000fc800078e0235 */
[----:B0-----:R-:W-:-:S04]  /*07e0*/  IMAD R14, R5, 0x7e00, R24 ;  /* 0x00007e00050e7824 */ /* 0x001fc800078e0218 */
        /* <DEDUP_REMOVED lines=20> */
[----:B------:R-:W-:-:S04]  /*0930*/  LEA.HI R13, R13, R29, RZ, 0x8 ;  /* 0x0000001d0d0d7211 */ /* 0x000fc800078f40ff */
[----:B------:R-:W-:-:S05]  /*0940*/  LOP3.LUT R13, R13, 0xffffff00, RZ, 0xc0, !PT ;  /* 0xffffff000d0d7812 */ /* 0x000fca00078ec0ff */
[----:B------:R-:W-:-:S04]  /*0950*/  IMAD.IADD R30, R29, 0x1, -R13 ;  /* 0x000000011d1e7824 */ /* 0x000fc800078e0a0d */
        /* <DEDUP_REMOVED lines=21> */
[----:B------:R-:W2:Y:S02]  /*0ab0*/  @!P0 LDG.E.128 R20, desc[UR6][R14.64] ;  /* 0x000000060e148981 */ /* 0x000ea4000c1e1d00 */
[-C--:B--2---:R-:W-:Y:S02]  /*0ac0*/  FSETP.NAN.AND P1, PT, R23, R23.reuse, PT ;  /* 0x000000171700720b */ /* 0x084fe40003f28000 */
[----:B------:R-:W-:-:S04]  /*0ad0*/  FSETP.GEU.AND P2, PT, R19, R23, PT ;  /* 0x000000171300720b */ /* 0x000fc80003f4e000 */
[----:B------:R-:W-:-:S07]  /*0ae0*/  P2R R60, PR, RZ, 0x4 ;  /* 0x00000004ff3c7803 */ /* 0x000fce0000000000 */
[----:B------:R-:W-:Y:S02]  /*0af0*/  @!P1 SEL R23, R23, R19, !P2 ;  /* 0x0000001317179207 */ /* 0x000fe40005000000 */
[-C--:B------:R-:W-:Y:S02]  /*0b00*/  FSETP.NAN.AND P1, PT, R22, R22.reuse, PT ;  /* 0x000000161600720b */ /* 0x080fe40003f28000 */
[----:B------:R-:W-:-:S04]  /*0b10*/  FSETP.GEU.AND P2, PT, R18, R22, PT ;  /* 0x000000161200720b */ /* 0x000fc80003f4e000 */
[----:B------:R-:W-:-:S07]  /*0b20*/  P2R R13, PR, RZ, 0x4 ;  /* 0x00000004ff0d7803 */ /* 0x000fce0000000000 */
[----:B------:R-:W-:Y:S01]  /*0b30*/  @!P1 SEL R22, R22, R18, !P2 ;  /* 0x0000001216169207 */ /* 0x000fe20005000000 */
[----:B------:R-:W-:Y:S01]  /*0b40*/  IMAD.IADD R18, R30, 0x1, R40 ;  /* 0x000000011e127824 */ /* 0x000fe200078e0228 */
[-C--:B------:R-:W-:Y:S02]  /*0b50*/  FSETP.NAN.AND P1, PT, R21, R21.reuse, PT ;  /* 0x000000151500720b */ /* 0x080fe40003f28000 */
[----:B------:R-:W-:Y:S01]  /*0b60*/  FSETP.GEU.AND P2, PT, R17, R21, PT ;  /* 0x000000151100720b */ /* 0x000fe20003f4e000 */
[----:B------:R-:W-:Y:S01]  /*0b70*/  IMAD R24, R5, 0x7e00, R18 ;  /* 0x00007e0005187824 */ /* 0x000fe200078e0212 */
[----:B------:R-:W-:Y:S02]  /*0b80*/  CS2R R18, SRZ ;  /* 0x0000000000127805 */ /* 0x000fe4000001ff00 */
[----:B------:R-:W-:Y:S01]  /*0b90*/  P2R R14, PR, RZ, 0x4 ;  /* 0x00000004ff0e7803 */ /* 0x000fe20000000000 */
[----:B------:R-:W-:-:S06]  /*0ba0*/  IMAD.WIDE R24, R24, 0x4, R6 ;  /* 0x0000000418187825 */ /* 0x000fcc00078e0206 */
[----:B------:R-:W-:Y:S02]  /*0bb0*/  @!P1 SEL R21, R21, R17, !P2 ;  /* 0x0000001115159207 */ /* 0x000fe40005000000 */
[-C--:B------:R-:W-:Y:S02]  /*0bc0*/  FSETP.NAN.AND P1, PT, R20, R20.reuse, PT ;  /* 0x000000141400720b */ /* 0x080fe40003f28000 */
[----:B------:R-:W-:-:S04]  /*0bd0*/  FSETP.GEU.AND P2, PT, R16, R20, PT ;  /* 0x000000141000720b */ /* 0x000fc80003f4e000 */
[----:B------:R-:W-:-:S07]  /*0be0*/  P2R R15, PR, RZ, 0x4 ;  /* 0x00000004ff0f7803 */ /* 0x000fce0000000000 */
[----:B------:R-:W-:Y:S02]  /*0bf0*/  @!P1 SEL R20, R20, R16, !P2 ;  /* 0x0000001014149207 */ /* 0x000fe40005000000 */
[----:B------:R-:W-:-:S06]  /*0c00*/  CS2R R16, SRZ ;  /* 0x0000000000107805 */ /* 0x000fcc000001ff00 */
[----:B------:R0:W2:Y:S02]  /*0c10*/  @!P0 LDG.E.128 R16, desc[UR6][R24.64] ;  /* 0x0000000618108981 */ /* 0x0000a4000c1e1d00 */
[----:B0-----:R-:W-:Y:S02]  /*0c20*/  CS2R R24, SRZ ;  /* 0x0000000000187805 */ /* 0x001fe4000001ff00 */
[-C--:B--2---:R-:W-:Y:S02]  /*0c30*/  FSETP.NAN.AND P1, PT, R16, R16.reuse, PT ;  /* 0x000000101000720b */ /* 0x084fe40003f28000 */
[----:B------:R-:W-:-:S04]  /*0c40*/  FSETP.GEU.AND P2, PT, R20, R16, PT ;  /* 0x000000101400720b */ /* 0x000fc80003f4e000 */
[----:B------:R-:W-:-:S07]  /*0c50*/  P2R R31, PR, RZ, 0x4 ;  /* 0x00000004ff1f7803 */ /* 0x000fce0000000000 */
[----:B------:R-:W-:Y:S02]  /*0c60*/  @!P1 SEL R16, R16, R20, !P2 ;  /* 0x0000001410109207 */ /* 0x000fe40005000000 */
[-C--:B------:R-:W-:Y:S02]  /*0c70*/  FSETP.NAN.AND P1, PT, R17, R17.reuse, PT ;  /* 0x000000111100720b */ /* 0x080fe40003f28000 */
[----:B------:R-:W-:Y:S02]  /*0c80*/  FSETP.GEU.AND P2, PT, R21, R17, PT ;  /* 0x000000111500720b */ /* 0x000fe40003f4e000 */
[----:B------:R-:W-:Y:S02]  /*0c90*/  SHF.R.S32.HI R20, RZ, 0x15, R26 ;  /* 0x00000015ff147819 */ /* 0x000fe4000001141a */
[----:B------:R-:W-:Y:S02]  /*0ca0*/  P2R R32, PR, RZ, 0x4 ;  /* 0x00000004ff207803 */ /* 0x000fe40000000000 */
[----:B------:R-:W-:-:S04]  /*0cb0*/  SGXT R20, R20, 0x1 ;  /* 0x000000011414781a */ /* 0x000fc80000000200 */
[----:B------:R-:W-:Y:S02]  /*0cc0*/  LEA.HI R20, R20, R35, RZ, 0x8 ;  /* 0x0000002314147211 */ /* 0x000fe400078f40ff */
[----:B------:R-:W-:Y:S02]  /*0cd0*/  @!P1 SEL R17, R17, R21, !P2 ;  /* 0x0000001511119207 */ /* 0x000fe40005000000 */
[-C--:B------:R-:W-:Y:S02]  /*0ce0*/  FSETP.NAN.AND P1, PT, R18, R18.reuse, PT ;  /* 0x000000121200720b */ /* 0x080fe40003f28000 */
[----:B------:R-:W-:Y:S02]  /*0cf0*/  FSETP.GEU.AND P2, PT, R22, R18, PT ;  /* 0x000000121600720b */ /* 0x000fe40003f4e000 */
[----:B------:R-:W-:Y:S02]  /*0d00*/  LOP3.LUT R20, R20, 0xffffff00, RZ, 0xc0, !PT ;  /* 0xffffff0014147812 */ /* 0x000fe400078ec0ff */
[----:B------:R-:W-:-:S03]  /*0d10*/  P2R R33, PR, RZ, 0x4 ;  /* 0x00000004ff217803 */ /* 0x000fc60000000000 */
[----:B------:R-:W-:Y:S01]  /*0d20*/  IMAD.IADD R35, R35, 0x1, -R20 ;  /* 0x0000000123237824 */ /* 0x000fe200078e0a14 */
[----:B------:R-:W-:-:S03]  /*0d30*/  CS2R R20, SRZ ;  /* 0x0000000000147805 */ /* 0x000fc6000001ff00 */
[----:B------:R-:W-:Y:S01]  /*0d40*/  @!P1 SEL R18, R18, R22, !P2 ;  /* 0x0000001612129207 */ /* 0x000fe20005000000 */
[----:B------:R-:W-:Y:S01]  /*0d50*/  IMAD.IADD R26, R35, 0x1, R28 ;  /* 0x00000001231a7824 */ /* 0x000fe200078e021c */
[-C--:B------:R-:W-:Y:S01]  /*0d60*/  FSETP.NAN.AND P1, PT, R19, R19.reuse, PT ;  /* 0x000000131300720b */ /* 0x080fe20003f28000 */
[----:B------:R-:W-:Y:S01]  /*0d70*/  IMAD.IADD R38, R35, 0x1, R27 ;  /* 0x0000000123267824 */ /* 0x000fe200078e021b */
[----:B------:R-:W-:Y:S01]  /*0d80*/  FSETP.GEU.AND P2, PT, R23, R19, PT ;  /* 0x000000131700720b */ /* 0x000fe20003f4e000 */
[C---:B------:R-:W-:Y:S01]  /*0d90*/  IMAD R36, R5.reuse, 0x7e00, R26 ;  /* 0x00007e0005247824 */ /* 0x040fe200078e021a */
[----:B------:R-:W-:Y:S01]  /*0da0*/  CS2R R26, SRZ ;  /* 0x00000000001a7805 */ /* 0x000fe2000001ff00 */
[----:B------:R-:W-:Y:S01]  /*0db0*/  IMAD R38, R5, 0x7e00, R38 ;  /* 0x00007e0005267824 */ /* 0x000fe200078e0226 */
[----:B------:R-:W-:Y:S01]  /*0dc0*/  P2R R34, PR, RZ, 0x4 ;  /* 0x00000004ff227803 */ /* 0x000fe20000000000 */
[----:B------:R-:W-:-:S04]  /*0dd0*/  IMAD.WIDE R36, R36, 0x4, R6 ;  /* 0x0000000424247825 */ /* 0x000fc800078e0206 */
[----:B------:R-:W-:Y:S02]  /*0de0*/  IMAD.WIDE R38, R38, 0x4, R6 ;  /* 0x0000000426267825 */ /* 0x000fe400078e0206 */
[----:B------:R-:W-:Y:S02]  /*0df0*/  @!P1 SEL R19, R19, R23, !P2 ;  /* 0x0000001713139207 */ /* 0x000fe40005000000 */
[----:B------:R-:W-:Y:S01]  /*0e00*/  CS2R R22, SRZ ;  /* 0x0000000000167805 */ /* 0x000fe2000001ff00 */
[----:B------:R-:W2:Y:S05]  /*0e10*/  @!P0 LDG.E.128 R24, desc[UR6][R38.64] ;  /* 0x0000000626188981 */ /* 0x000eaa000c1e1d00 */
[----:B------:R-:W2:Y:S02]  /*0e20*/  @!P0 LDG.E.128 R20, desc[UR6][R36.64] ;  /* 0x0000000624148981 */ /* 0x000ea4000c1e1d00 */
[----:B--2---:R-:W-:-:S02]  /*0e30*/  FSETP.GT.AND P2, PT, R24, R20, PT ;  /* 0x000000141800720b */ /* 0x004fc40003f44000 */
[----:B------:R-:W-:Y:S02]  /*0e40*/  FSETP.NAN.AND P1, PT, R24, R24, PT ;  /* 0x000000181800720b */ /* 0x000fe40003f28000 */
[----:B------:R-:W-:-:S09]  /*0e50*/  P2R R36, PR, RZ, 0x4 ;  /* 0x00000004ff247803 */ /* 0x000fd20000000000 */
[----:B------:R-:W-:Y:S02]  /*0e60*/  @!P2 SEL R24, R24, R20, P1 ;  /* 0x000000141818a207 */ /* 0x000fe40000800000 */
[C---:B------:R-:W-:Y:S02]  /*0e70*/  FSETP.GT.AND P2, PT, R25.reuse, R21, PT ;  /* 0x000000151900720b */ /* 0x040fe40003f44000 */
[----:B------:R-:W-:Y:S02]  /*0e80*/  FSETP.NAN.AND P1, PT, R25, R25, PT ;  /* 0x000000191900720b */ /* 0x000fe40003f28000 */
[----:B------:R-:W-:-:S09]  /*0e90*/  P2R R37, PR, RZ, 0x4 ;  /* 0x00000004ff257803 */ /* 0x000fd20000000000 */
[----:B------:R-:W-:Y:S02]  /*0ea0*/  @!P2 SEL R25, R25, R21, P1 ;  /* 0x000000151919a207 */ /* 0x000fe40000800000 */
[C---:B------:R-:W-:Y:S02]  /*0eb0*/  FSETP.GT.AND P2, PT, R26.reuse, R22, PT ;  /* 0x000000161a00720b */ /* 0x040fe40003f44000 */
[----:B------:R-:W-:Y:S02]  /*0ec0*/  FSETP.NAN.AND P1, PT, R26, R26, PT ;  /* 0x0000001a1a00720b */ /* 0x000fe40003f28000 */
[----:B------:R-:W-:-:S09]  /*0ed0*/  P2R R38, PR, RZ, 0x4 ;  /* 0x00000004ff267803 */ /* 0x000fd20000000000 */
[----:B------:R-:W-:Y:S02]  /*0ee0*/  @!P2 SEL R26, R26, R22, P1 ;  /* 0x000000161a1aa207 */ /* 0x000fe40000800000 */
[----:B------:R-:W-:Y:S01]  /*0ef0*/  FSETP.GT.AND P2, PT, R27, R23, PT ;  /* 0x000000171b00720b */ /* 0x000fe20003f44000 */
[----:B------:R-:W-:Y:S01]  /*0f00*/  IMAD.IADD R22, R35, 0x1, R41 ;  /* 0x0000000123167824 */ /* 0x000fe200078e0229 */
[----:B------:R-:W-:-:S03]  /*0f10*/  FSETP.NAN.AND P1, PT, R27, R27, PT ;  /* 0x0000001b1b00720b */ /* 0x000fc60003f28000 */
[----:B------:R-:W-:Y:S01]  /*0f20*/  IMAD R44, R5, 0x7e00, R22 ;  /* 0x00007e00052c7824 */ /* 0x000fe200078e0216 */
[----:B------:R-:W-:-:S03]  /*0f30*/  CS2R R20, SRZ ;  /* 0x0000000000147805 */ /* 0x000fc6000001ff00 */
[----:B------:R-:W-:-:S04]  /*0f40*/  IMAD.WIDE R44, R44, 0x4, R6 ;  /* 0x000000042c2c7825 */ /* 0x000fc800078e0206 */
[----:B------:R-:W-:Y:S02]  /*0f50*/  @!P2 SEL R27, R27, R23, P1 ;  /* 0x000000171b1ba207 */ /* 0x000fe40000800000 */
[----:B------:R-:W-:-:S06]  /*0f60*/  CS2R R22, SRZ ;  /* 0x0000000000167805 */ /* 0x000fcc000001ff00 */
[----:B------:R0:W2:Y:S01]  /*0f70*/  @!P0 LDG.E.128 R20, desc[UR6][R44.64] ;  /* 0x000000062c148981 */ /* 0x0000a2000c1e1d00 */
[----:B------:R-:W-:Y:S01]  /*0f80*/  P2R R39, PR, RZ, 0x4 ;  /* 0x00000004ff277803 */ /* 0x000fe20000000000 */
[----:B------:R-:W-:-:S04]  /*0f90*/  IMAD.IADD R48, R35, 0x1, R48 ;  /* 0x0000000123307824 */ /* 0x000fc800078e0230 */
[----:B0-----:R-:W-:-:S04]  /*0fa0*/  IMAD R44, R5, 0x7e00, R48 ;  /* 0x00007e00052c7824 */ /* 0x001fc800078e0230 */
[----:B------:R-:W-:Y:S01]  /*0fb0*/  IMAD.WIDE R44, R44, 0x4, R6 ;  /* 0x000000042c2c7825 */ /* 0x000fe200078e0206 */
[-C--:B--2---:R-:W-:Y:S02]  /*0fc0*/  FSETP.NAN.AND P1, PT, R23, R23.reuse, PT ;  /* 0x000000171700720b */ /* 0x084fe40003f28000 */
[----:B------:R-:W-:-:S11]  /*0fd0*/  FSETP.GEU.AND P2, PT, R27, R23, PT ;  /* 0x000000171b00720b */ /* 0x000fd60003f4e000 */
[----:B------:R-:W-:Y:S02]  /*0fe0*/  @!P1 SEL R23, R23, R27, !P2 ;  /* 0x0000001b17179207 */ /* 0x000fe40005000000 */
[-C--:B------:R-:W-:Y:S02]  /*0ff0*/  FSETP.NAN.AND P1, PT, R22, R22.reuse, PT ;  /* 0x000000161600720b */ /* 0x080fe40003f28000 */
[----:B------:R-:W-:Y:S02]  /*1000*/  P2R R41, PR, RZ, 0x4 ;  /* 0x00000004ff297803 */ /* 0x000fe40000000000 */
[----:B------:R-:W-:-:S09]  /*1010*/  FSETP.GEU.AND P2, PT, R26, R22, PT ;  /* 0x000000161a00720b */ /* 0x000fd20003f4e000 */
[----:B------:R-:W-:Y:S02]  /*1020*/  @!P1 SEL R22, R22, R26, !P2 ;  /* 0x0000001a16169207 */ /* 0x000fe40005000000 */
[-C--:B------:R-:W-:Y:S02]  /*1030*/  FSETP.NAN.AND P1, PT, R21, R21.reuse, PT ;  /* 0x000000151500720b */ /* 0x080fe40003f28000 */
[----:B------:R-:W-:Y:S02]  /*1040*/  P2R R43, PR, RZ, 0x4 ;  /* 0x00000004ff2b7803 */ /* 0x000fe40000000000 */
[----:B------:R-:W-:-:S09]  /*1050*/  FSETP.GEU.AND P2, PT, R25, R21, PT ;  /* 0x000000151900720b */ /* 0x000fd20003f4e000 */
[----:B------:R-:W-:Y:S02]  /*1060*/  @!P1 SEL R21, R21, R25, !P2 ;  /* 0x0000001915159207 */ /* 0x000fe40005000000 */
[-C--:B------:R-:W-:Y:S02]  /*1070*/  FSETP.NAN.AND P1, PT, R20, R20.reuse, PT ;  /* 0x000000141400720b */ /* 0x080fe40003f28000 */
[----:B------:R-:W-:Y:S02]  /*1080*/  P2R R46, PR, RZ, 0x4 ;  /* 0x00000004ff2e7803 */ /* 0x000fe40000000000 */
[----:B------:R-:W-:Y:S02]  /*1090*/  FSETP.GEU.AND P2, PT, R24, R20, PT ;  /* 0x000000141800720b */ /* 0x000fe40003f4e000 */
[----:B------:R-:W-:-:S07]  /*10a0*/  CS2R R26, SRZ ;  /* 0x00000000001a7805 */ /* 0x000fce000001ff00 */
[----:B------:R-:W-:Y:S02]  /*10b0*/  @!P1 SEL R20, R20, R24, !P2 ;  /* 0x0000001814149207 */ /* 0x000fe40005000000 */
        /* <DEDUP_REMOVED lines=23> */
[----:B------:R-:W2:Y:S01]  /*1230*/  @!P0 LDG.E.128 R20, desc[UR6][R44.64] ;  /* 0x000000062c148981 */ /* 0x000ea2000c1e1d00 */
[----:B------:R-:W-:Y:S02]  /*1240*/  P2R R51, PR, RZ, 0x4 ;  /* 0x00000004ff337803 */ /* 0x000fe40000000000 */
        /* <DEDUP_REMOVED lines=9> */
[----:B------:R-:W-:Y:S01]  /*12e0*/  FSETP.GEU.AND P2, PT, R25, R21, PT ;  /* 0x000000151900720b */ /* 0x000fe20003f4e000 */
[----:B------:R-:W-:-:S08]  /*12f0*/  IMAD.IADD R26, R35, 0x1, R53 ;  /* 0x00000001231a7824 */ /* 0x000fd000078e0235 */
[----:B------:R-:W-:Y:S02]  /*1300*/  @!P1 SEL R21, R21, R25, !P2 ;  /* 0x0000001915159207 */ /* 0x000fe40005000000 */
[-C--:B------:R-:W-:Y:S02]  /*1310*/  FSETP.NAN.AND P1, PT, R20, R20.reuse, PT ;  /* 0x000000141400720b */ /* 0x080fe40003f28000 */
[----:B------:R-:W-:Y:S02]  /*1320*/  P2R R55, PR, RZ, 0x4 ;  /* 0x00000004ff377803 */ /* 0x000fe40000000000 */
[----:B------:R-:W-:Y:S01]  /*1330*/  FSETP.GEU.AND P2, PT, R24, R20, PT ;  /* 0x000000141800720b */ /* 0x000fe20003f4e000 */
[----:B------:R-:W-:Y:S01]  /*1340*/  IMAD R44, R5, 0x7e00, R26 ;  /* 0x00007e00052c7824 */ /* 0x000fe200078e021a */
[----:B------:R-:W-:-:S03]  /*1350*/  CS2R R26, SRZ ;  /* 0x00000000001a7805 */ /* 0x000fc6000001ff00 */
[----:B------:R-:W-:-:S04]  /*1360*/  IMAD.WIDE R44, R44, 0x4, R6 ;  /* 0x000000042c2c7825 */ /* 0x000fc800078e0206 */
[----:B------:R-:W-:Y:S02]  /*1370*/  @!P1 SEL R20, R20, R24, !P2 ;  /* 0x0000001814149207 */ /* 0x000fe40005000000 */
[----:B------:R-:W-:-:S06]  /*1380*/  CS2R R24, SRZ ;  /* 0x0000000000187805 */ /* 0x000fcc000001ff00 */
[----:B------:R0:W2:Y:S01]  /*1390*/  @!P0 LDG.E.128 R24, desc[UR6][R44.64] ;  /* 0x000000062c188981 */ /* 0x0000a2000c1e1d00 */
[----:B------:R-:W-:Y:S01]  /*13a0*/  P2R R56, PR, RZ, 0x4 ;  /* 0x00000004ff387803 */ /* 0x000fe20000000000 */
[----:B------:R-:W-:-:S04]  /*13b0*/  IMAD.IADD R42, R35, 0x1, R42 ;  /* 0x00000001232a7824 */ /* 0x000fc800078e022a */
[----:B------:R-:W-:-:S04]  /*13c0*/  IMAD R42, R5, 0x7e00, R42 ;  /* 0x00007e00052a7824 */ /* 0x000fc800078e022a */
[----:B0-----:R-:W-:Y:S01]  /*13d0*/  IMAD.WIDE R44, R42, 0x4, R6 ;  /* 0x000000042a2c7825 */ /* 0x001fe200078e0206 */
        /* <DEDUP_REMOVED lines=41> */
[----:B0-----:R-:W-:-:S04]  /*1670*/  IMAD.IADD R44, R30, 0x1, R73 ;  /* 0x000000011e2c7824 */ /* 0x001fc800078e0249 */
[----:B------:R-:W-:-:S04]  /*1680*/  IMAD R44, R5, 0x7e00, R44 ;  /* 0x00007e00052c7824 */ /* 0x000fc800078e022c */
[----:B------:R-:W-:Y:S02]  /*1690*/  IMAD.WIDE R44, R44, 0x4, R6 ;  /* 0x000000042c2c7825 */ /* 0x000fe400078e0206 */
[----:B------:R-:W3:Y:S01]  /*16a0*/  LDL.LU.64 R6, [R1] ;  /* 0x0000000001067983 */ /* 0x000ee20000300a00 */
[-C--:B--2---:R-:W-:Y:S02]  /*16b0*/  FSETP.NAN.AND P1, PT, R24, R24.reuse, PT ;  /* 0x000000181800720b */ /* 0x084fe40003f28000 */
[----:B------:R-:W-:Y:S02]  /*16c0*/  FSETP.NAN.AND P3, PT, R25, R25, PT ;  /* 0x000000191900720b */ /* 0x000fe40003f68000 */
[----:B------:R-:W-:-:S09]  /*16d0*/  FSETP.GEU.AND P2, PT, R20, R24, PT ;  /* 0x000000181400720b */ /* 0x000fd20003f4e000 */
[----:B------:R-:W-:Y:S02]  /*16e0*/  @!P1 SEL R24, R24, R20, !P2 ;  /* 0x0000001418189207 */ /* 0x000fe40005000000 */
[----:B------:R-:W-:-:S04]  /*16f0*/  FSETP.GEU.AND P1, PT, R21, R25, PT ;  /* 0x000000191500720b */ /* 0x000fc80003f2e000 */
[----:B------:R-:W-:Y:S02]  /*1700*/  @!P3 SEL R25, R25, R21, !P1 ;  /* 0x000000151919b207 */ /* 0x000fe40004800000 */
[-C--:B------:R-:W-:Y:S02]  /*1710*/  FSETP.NAN.AND P3, PT, R26, R26.reuse, PT ;  /* 0x0000001a1a00720b */ /* 0x080fe40003f68000 */
[----:B------:R-:W-:Y:S02]  /*1720*/  FSETP.GEU.AND P4, PT, R22, R26, PT ;  /* 0x0000001a1600720b */ /* 0x000fe40003f8e000 */
[----:B------:R-:W-:-:S09]  /*1730*/  P2R R67, PR, RZ, 0x2 ;  /* 0x00000002ff437803 */ /* 0x000fd20000000000 */
[----:B------:R-:W-:Y:S02]  /*1740*/  @!P3 SEL R26, R26, R22, !P4 ;  /* 0x000000161a1ab207 */ /* 0x000fe40006000000 */
[-C--:B------:R-:W-:Y:S02]  /*1750*/  FSETP.NAN.AND P3, PT, R27, R27.reuse, PT ;  /* 0x0000001b1b00720b */ /* 0x080fe40003f68000 */
[----:B------:R-:W-:Y:S02]  /*1760*/  FSETP.GEU.AND P1, PT, R23, R27, PT ;  /* 0x0000001b1700720b */ /* 0x000fe40003f2e000 */
[----:B------:R-:W-:-:S09]  /*1770*/  CS2R R20, SRZ ;  /* 0x0000000000147805 */ /* 0x000fd2000001ff00 */
[----:B------:R-:W-:Y:S02]  /*1780*/  @!P3 SEL R27, R27, R23, !P1 ;  /* 0x000000171b1bb207 */ /* 0x000fe40004800000 */
[----:B------:R-:W-:-:S06]  /*1790*/  CS2R R22, SRZ ;  /* 0x0000000000167805 */ /* 0x000fcc000001ff00 */
[----:B------:R-:W2:Y:S01]  /*17a0*/  @!P0 LDG.E.128 R20, desc[UR6][R44.64] ;  /* 0x000000062c148981 */ /* 0x000ea2000c1e1d00 */
[----:B------:R-:W-:Y:S02]  /*17b0*/  P2R R69, PR, RZ, 0x2 ;  /* 0x00000002ff457803 */ /* 0x000fe40000000000 */
[----:B------:R-:W-:Y:S02]  /*17c0*/  P2R R40, PR, RZ, 0x4 ;  /* 0x00000004ff287803 */ /* 0x000fe40000000000 */
[----:B------:R-:W-:Y:S02]  /*17d0*/  ISETP.NE.AND P2, PT, R3, RZ, PT ;  /* 0x000000ff0300720c */ /* 0x000fe40003f45270 */
        /* <DEDUP_REMOVED lines=13> */
[----:B------:R-:W-:-:S04]  /*18b0*/  FSETP.GEU.AND P1, PT, R19, R23, PT ;  /* 0x000000171300720b */ /* 0x000fc80003f2e000 */
[----:B------:R-:W-:-:S05]  /*18c0*/  P2R R18, PR, RZ, 0x2 ;  /* 0x00000002ff127803 */ /* 0x000fca0000000000 */
[----:B------:R-:W-:Y:S02]  /*18d0*/  @!P3 SEL R23, R23, R19, !P1 ;  /* 0x000000131717b207 */ /* 0x000fe40004800000 */
[----:B------:R-:W-:-:S04]  /*18e0*/  ISETP.NE.AND P1, PT, R51, RZ, PT ;  /* 0x000000ff3300720c */ /* 0x000fc80003f25270 */
[----:B------:R-:W-:Y:S02]  /*18f0*/  P2R R19, PR, RZ, 0x2 ;  /* 0x00000002ff137803 */ /* 0x000fe40000000000 */
        /* <DEDUP_REMOVED lines=12> */
[----:B---3--:R-:W-:-:S04]  /*19c0*/  ISETP.NE.AND P1, PT, R7, RZ, PT ;  /* 0x000000ff0700720c */ /* 0x008fc80003f25270 */
[----:B------:R-:W-:Y:S02]  /*19d0*/  P2R R45, PR, RZ, 0x2 ;  /* 0x00000002ff2d7803 */ /* 0x000fe40000000000 */
[----:B------:R-:W-:Y:S02]  /*19e0*/  ISETP.NE.AND P1, PT, R6, RZ, PT ;  /* 0x000000ff0600720c */ /* 0x000fe40003f25270 */
[----:B------:R-:W0:Y:S02]  /*19f0*/  LDC.64 R6, c[0x0][0x210] ;  /* 0x00008400ff067b82 */ /* 0x000e240000000a00 */
        /* <DEDUP_REMOVED lines=13> */
[----:B------:R-:W-:Y:S01]  /*1ad0*/  ISETP.NE.AND P1, PT, R2, RZ, PT ;  /* 0x000000ff0200720c */ /* 0x000fe20003f25270 */
[----:B------:R-:W-:-:S03]  /*1ae0*/  IMAD.IADD R2, R35, 0x1, R73 ;  /* 0x0000000123027824 */ /* 0x000fc600078e0249 */
[----:B------:R-:W-:Y:S02]  /*1af0*/  P2R R47, PR, RZ, 0x2 ;  /* 0x00000002ff2f7803 */ /* 0x000fe40000000000 */
[----:B------:R-:W-:Y:S01]  /*1b00*/  ISETP.NE.AND P1, PT, R11, RZ, PT ;  /* 0x000000ff0b00720c */ /* 0x000fe20003f25270 */
[----:B------:R-:W-:-:S03]  /*1b10*/  IMAD R2, R5, 0x7e00, R2 ;  /* 0x00007e0005027824 */ /* 0x000fc600078e0202 */
[----:B------:R-:W-:Y:S02]  /*1b20*/  P2R R11, PR, RZ, 0x2 ;  /* 0x00000002ff0b7803 */ /* 0x000fe40000000000 */
[----:B------:R-:W-:Y:S01]  /*1b30*/  ISETP.NE.AND P1, PT, R0, RZ, PT ;  /* 0x000000ff0000720c */ /* 0x000fe20003f25270 */
[----:B0-----:R-:W-:Y:S01]  /*1b40*/  IMAD.WIDE R2, R2, 0x4, R6 ;  /* 0x0000000402027825 */ /* 0x001fe200078e0206 */
[----:B------:R-:W-:Y:S02]  /*1b50*/  CS2R R6, SRZ ;  /* 0x0000000000067805 */ /* 0x000fe4000001ff00 */
[----:B------:R-:W-:Y:S02]  /*1b60*/  P2R R0, PR, RZ, 0x2 ;  /* 0x00000002ff007803 */ /* 0x000fe40000000000 */
[----:B------:R-:W-:Y:S02]  /*1b70*/  ISETP.NE.AND P1, PT, R4, RZ, PT ;  /* 0x000000ff0400720c */ /* 0x000fe40003f25270 */
[----:B------:R-:W-:-:S06]  /*1b80*/  CS2R R4, SRZ ;  /* 0x0000000000047805 */ /* 0x000fcc000001ff00 */
[----:B------:R0:W2:Y:S01]  /*1b90*/  @!P0 LDG.E.128 R4, desc[UR6][R2.64] ;  /* 0x0000000602048981 */ /* 0x0000a2000c1e1d00 */
[----:B------:R-:W-:Y:S02]  /*1ba0*/  P2R R68, PR, RZ, 0x10 ;  /* 0x00000010ff447803 */ /* 0x000fe40000000000 */
[----:B------:R-:W-:Y:S02]  /*1bb0*/  P2R R51, PR, RZ, 0x2 ;  /* 0x00000002ff337803 */ /* 0x000fe40000000000 */
[----:B0-----:R-:W-:Y:S02]  /*1bc0*/  P2R R2, PR, RZ, 0x1 ;  /* 0x00000001ff027803 */ /* 0x001fe40000000000 */
[----:B------:R-:W-:Y:S02]  /*1bd0*/  ISETP.NE.AND P0, PT, R50, RZ, PT ;  /* 0x000000ff3200720c */ /* 0x000fe40003f05270 */
[----:B--2---:R-:W-:Y:S02]  /*1be0*/  FSETP.NAN.AND P4, PT, R7, R7, PT ;  /* 0x000000070700720b */ /* 0x004fe40003f88000 */
[----:B------:R-:W-:-:S02]  /*1bf0*/  FSETP.NAN.AND P5, PT, R6, R6, PT ;  /* 0x000000060600720b */ /* 0x000fc40003fa8000 */
[----:B------:R-:W-:Y:S02]  /*1c00*/  FSETP.GEU.AND P3, PT, R27, R7, PT ;  /* 0x000000071b00720b */ /* 0x000fe40003f6e000 */
[----:B------:R-:W-:Y:S02]  /*1c10*/  FSETP.NAN.AND P6, PT, R5, R5, PT ;  /* 0x000000050500720b */ /* 0x000fe40003fc8000 */
[----:B------:R-:W-:-:S05]  /*1c20*/  FSETP.NAN.AND P1, PT, R4, R4, PT ;  /* 0x000000040400720b */ /* 0x000fca0003f28000 */
[----:B------:R-:W-:Y:S02]  /*1c30*/  @!P4 SEL R7, R7, R27, !P3 ;  /* 0x0000001b0707c207 */ /* 0x000fe40005800000 */
[----:B------:R-:W-:-:S04]  /*1c40*/  FSETP.GEU.AND P4, PT, R26, R6, PT ;  /* 0x000000061a00720b */ /* 0x000fc80003f8e000 */
[----:B------:R-:W-:Y:S02]  /*1c50*/  @!P5 SEL R6, R6, R26, !P4 ;  /* 0x0000001a0606d207 */ /* 0x000fe40006000000 */
[----:B------:R-:W-:-:S04]  /*1c60*/  FSETP.GEU.AND P5, PT, R25, R5, PT ;  /* 0x000000051900720b */ /* 0x000fc80003fae000 */
[----:B------:R-:W-:Y:S02]  /*1c70*/  @!P6 SEL R5, R5, R25, !P5 ;  /* 0x000000190505e207 */ /* 0x000fe40006800000 */
[----:B------:R-:W-:-:S04]  /*1c80*/  FSETP.GEU.AND P6, PT, R24, R4, PT ;  /* 0x000000041800720b */ /* 0x000fc80003fce000 */
[----:B------:R-:W-:Y:S02]  /*1c90*/  @!P1 SEL R4, R4, R24, !P6 ;  /* 0x0000001804049207 */ /* 0x000fe40007000000 */
[----:B------:R-:W-:-:S04]  /*1ca0*/  ISETP.NE.AND P1, PT, R51, RZ, PT ;  /* 0x000000ff3300720c */ /* 0x000fc80003f25270 */
[----:B------:R-:W-:Y:S02]  /*1cb0*/  SEL R3, RZ, 0x1, !P1 ;  /* 0x00000001ff037807 */ /* 0x000fe40004800000 */
        /* <DEDUP_REMOVED lines=15> */
[----:B------:R-:W-:Y:S02]  /*1db0*/  SEL R3, R3, 0x2, P1 ;  /* 0x0000000203037807 */ /* 0x000fe40000800000 */
[----:B------:R-:W-:-:S04]  /*1dc0*/  ISETP.NE.AND P1, PT, R8, RZ, PT ;  /* 0x000000ff0800720c */ /* 0x000fc80003f25270 */
[----:B------:R-:W-:Y:S02]  /*1dd0*/  SEL R12, R0, 0x2, P1 ;  /* 0x00000002000c7807 */ /* 0x000fe40000800000 */
[----:B------:R-:W-:-:S04]  /*1de0*/  ISETP.NE.AND P1, PT, R46, RZ, PT ;  /* 0x000000ff2e00720c */ /* 0x000fc80003f25270 */
[----:B------:R-:W-:Y:S02]  /*1df0*/  SEL R11, R11, 0x2, P1 ;  /* 0x000000020b0b7807 */ /* 0x000fe40000800000 */
[----:B------:R-:W-:-:S04]  /*1e00*/  ISETP.NE.AND P1, PT, R45, RZ, PT ;  /* 0x000000ff2d00720c */ /* 0x000fc80003f25270 */
[----:B------:R-:W-:Y:S02]  /*1e10*/  SEL R0, R24, 0x2, P1 ;  /* 0x0000000218007807 */ /* 0x000fe40000800000 */
[----:B------:R-:W-:Y:S02]  /*1e20*/  ISETP.NE.AND P1, PT, R41, RZ, PT ;  /* 0x000000ff2900720c */ /* 0x000fe40003f25270 */
[----:B------:R-:W-:Y:S02]  /*1e30*/  P2R R26, PR, RZ, 0x10 ;  /* 0x00000010ff1a7803 */ /* 0x000fe40000000000 */
[----:B------:R-:W-:Y:S02]  /*1e40*/  ISETP.NE.AND P4, PT, R48, RZ, PT ;  /* 0x000000ff3000720c */ /* 0x000fe40003f85270 */
[----:B------:R-:W-:Y:S02]  /*1e50*/  SEL R35, R35, 0x2, P1 ;  /* 0x0000000223237807 */ /* 0x000fe40000800000 */
[----:B------:R-:W-:-:S02]  /*1e60*/  P2R R48, PR, RZ, 0x40 ;  /* 0x00000040ff307803 */ /* 0x000fc40000000000 */
[----:B------:R-:W-:Y:S02]  /*1e70*/  ISETP.NE.AND P1, PT, R43, RZ, PT ;  /* 0x000000ff2b00720c */ /* 0x000fe40003f25270 */
[----:B------:R-:W-:Y:S02]  /*1e80*/  ISETP.NE.AND P6, PT, R76, RZ, PT ;  /* 0x000000ff4c00720c */ /* 0x000fe40003fc5270 */
[----:B------:R-:W-:Y:S02]  /*1e90*/  SEL R38, R38, 0x2, P1 ;  /* 0x0000000226267807 */ /* 0x000fe40000800000 */
[----:B------:R-:W-:Y:S02]  /*1ea0*/  ISETP.NE.AND P1, PT, R44, RZ, PT ;  /* 0x000000ff2c00720c */ /* 0x000fe40003f25270 */
[----:B------:R-:W-:Y:S02]  /*1eb0*/  SEL R12, R12, 0x3, P6 ;  /* 0x000000030c0c7807 */ /* 0x000fe40003000000 */
[----:B------:R-:W-:-:S02]  /*1ec0*/  ISETP.NE.AND P6, PT, R32, RZ, PT ;  /* 0x000000ff2000720c */ /* 0x000fc40003fc5270 */
[----:B------:R-:W-:Y:S02]  /*1ed0*/  SEL R37, R37, 0x2, P1 ;  /* 0x0000000225257807 */ /* 0x000fe40000800000 */
[----:B------:R-:W-:Y:S02]  /*1ee0*/  ISETP.NE.AND P1, PT, R30, RZ, PT ;  /* 0x000000ff1e00720c */ /* 0x000fe40003f25270 */
[----:B------:R-:W-:Y:S02]  /*1ef0*/  P2R R24, PR, RZ, 0x40 ;  /* 0x00000040ff187803 */ /* 0x000fe40000000000 */
[----:B------:R-:W-:Y:S02]  /*1f00*/  ISETP.NE.AND P6, PT, R31, RZ, PT ;  /* 0x000000ff1f00720c */ /* 0x000fe40003fc5270 */
[----:B------:R-:W-:Y:S02]  /*1f10*/  SEL R8, R36, 0x2, P1 ;  /* 0x0000000224087807 */ /* 0x000fe40000800000 */
[----:B------:R-:W-:-:S02]  /*1f20*/  ISETP.NE.AND P1, PT, R10, RZ, PT ;  /* 0x000000ff0a00720c */ /* 0x000fc40003f25270 */
[----:B------:R-:W-:Y:S02]  /*1f30*/  P2R R30, PR, RZ, 0x40 ;  /* 0x00000040ff1e7803 */ /* 0x000fe40000000000 */
[----:B------:R-:W-:Y:S02]  /*1f40*/  ISETP.NE.AND P6, PT, R65, RZ, PT ;  /* 0x000000ff4100720c */ /* 0x000fe40003fc5270 */
[----:B------:R-:W-:Y:S02]  /*1f50*/  SEL R0, R0, 0x3, P1 ;  /* 0x0000000300007807 */ /* 0x000fe40000800000 */
[----:B------:R-:W-:Y:S02]  /*1f60*/  ISETP.NE.AND P1, PT, R9, RZ, PT ;  /* 0x000000ff0900720c */ /* 0x000fe40003f25270 */
[----:B------:R-:W-:Y:S02]  /*1f70*/  P2R R31, PR, RZ, 0x40 ;  /* 0x00000040ff1f7803 */ /* 0x000fe40000000000 */
[----:B------:R-:W-:-:S02]  /*1f80*/  ISETP.NE.AND P6, PT, R64, RZ, PT ;  /* 0x000000ff4000720c */ /* 0x000fc40003fc5270 */
[----:B------:R-:W-:Y:S02]  /*1f90*/  SEL R9, R11, 0x3, P1 ;  /* 0x000000030b097807 */ /* 0x000fe40000800000 */
[----:B------:R-:W-:Y:S02]  /*1fa0*/  ISETP.NE.AND P1, PT, R19, RZ, PT ;  /* 0x000000ff1300720c */ /* 0x000fe40003f25270 */
[----:B------:R-:W-:Y:S02]  /*1fb0*/  P2R R32, PR, RZ, 0x40 ;  /* 0x00000040ff207803 */ /* 0x000fe40000000000 */
[----:B------:R-:W-:Y:S02]  /*1fc0*/  ISETP.NE.AND P6, PT, R63, RZ, PT ;  /* 0x000000ff3f00720c */ /* 0x000fe40003fc5270 */
[----:B------:R-:W-:Y:S02]  /*1fd0*/  SEL R19, R35, 0x3, P1 ;  /* 0x0000000323137807 */ /* 0x000fe40000800000 */
[----:B------:R-:W-:-:S02]  /*1fe0*/  P2R R35, PR, RZ, 0x40 ;  /* 0x00000040ff237803 */ /* 0x000fc40000000000 */
[----:B------:R-:W-:-:S04]  /*1ff0*/  ISETP.NE.AND P6, PT, R42, RZ, PT ;  /* 0x000000ff2a00720c */ /* 0x000fc80003fc5270 */
[----:B------:R-:W-:Y:S02]  /*2000*/  P2R R36, PR, RZ, 0x40 ;  /* 0x00000040ff247803 */ /* 0x000fe40000000000 */
[----:B------:R-:W-:-:S04]  /*2010*/  ISETP.NE.AND P6, PT, R15, RZ, PT ;  /* 0x000000ff0f00720c */ /* 0x000fc80003fc5270 */
[----:B------:R-:W-:Y:S02]  /*2020*/  P2R R15, PR, RZ, 0x40 ;  /* 0x00000040ff0f7803 */ /* 0x000fe40000000000 */
[----:B------:R-:W-:-:S04]  /*2030*/  ISETP.NE.AND P6, PT, R14, RZ, PT ;  /* 0x000000ff0e00720c */ /* 0x000fc80003fc5270 */
[----:B------:R-:W-:Y:S02]  /*2040*/  P2R R14, PR, RZ, 0x40 ;  /* 0x00000040ff0e7803 */ /* 0x000fe40000000000 */
[----:B------:R-:W-:Y:S02]  /*2050*/  ISETP.NE.AND P6, PT, R13, RZ, PT ;  /* 0x000000ff0d00720c */ /* 0x000fe40003fc5270 */
[----:B------:R-:W-:Y:S02]  /*2060*/  P2R R27, PR, RZ, 0x8 ;  /* 0x00000008ff1b7803 */ /* 0x000fe40000000000 */
[----:B------:R-:W-:Y:S02]  /*2070*/  ISETP.NE.AND P3, PT, R49, RZ, PT ;  /* 0x000000ff3100720c */ /* 0x000fe40003f65270 */
[----:B------:R-:W-:Y:S02]  /*2080*/  P2R R13, PR, RZ, 0x40 ;  /* 0x00000040ff0d7803 */ /* 0x000fe40000000000 */
[----:B------:R-:W-:-:S02]  /*2090*/  ISETP.NE.AND P6, PT, R60, RZ, PT ;  /* 0x000000ff3c00720c */ /* 0x000fc40003fc5270 */
[----:B------:R-:W-:Y:S02]  /*20a0*/  SEL R10, R37, 0x3, P3 ;  /* 0x00000003250a7807 */ /* 0x000fe40001800000 */
[----:B------:R-:W-:Y:S02]  /*20b0*/  P2R R37, PR, RZ, 0x40 ;  /* 0x00000040ff257803 */ /* 0x000fe40000000000 */
[----:B------:R-:W-:Y:S02]  /*20c0*/  ISETP.NE.AND P6, PT, R59, RZ, PT ;  /* 0x000000ff3b00720c */ /* 0x000fe40003fc5270 */
[----:B------:R-:W-:Y:S02]  /*20d0*/  SEL R11, R38, 0x3, P0 ;  /* 0x00000003260b7807 */ /* 0x000fe40000000000 */
        /* <DEDUP_REMOVED lines=20> */
[----:B------:R-:W-:Y:S02]  /*2220*/  SEL R11, R11, 0x4, P6 ;  /* 0x000000040b0b7807 */ /* 0x000fe40003000000 */
[----:B------:R-:W-:Y:S02]  /*2230*/  ISETP.NE.AND P6, PT, R39, RZ, PT ;  /* 0x000000ff2700720c */ /* 0x000fe40003fc5270 */
[----:B------:R-:W-:Y:S02]  /*2240*/  SEL R8, R8, 0x3, P4 ;  /* 0x0000000308087807 */ /* 0x000fe40002000000 */
[----:B------:R-:W-:Y:S02]  /*2250*/  SEL R10, R10, 0x4, P6 ;  /* 0x000000040a0a7807 */ /* 0x000fe40003000000 */
[----:B------:R-:W-:Y:S02]  /*2260*/  ISETP.NE.AND P6, PT, R41, RZ, PT ;  /* 0x000000ff2900720c */ /* 0x000fe40003fc5270 */
[----:B------:R-:W-:-:S02]  /*2270*/  ISETP.NE.AND P3, PT, R71, RZ, PT ;  /* 0x000000ff4700720c */ /* 0x000fc40003f65270 */
[----:B------:R-:W-:Y:S02]  /*2280*/  SEL R8, R8, 0x4, P6 ;  /* 0x0000000408087807 */ /* 0x000fe40003000000 */
[----:B------:R-:W-:Y:S02]  /*2290*/  P2R R25, PR, RZ, 0x20 ;  /* 0x00000020ff197803 */ /* 0x000fe40000000000 */
[----:B------:R-:W-:Y:S02]  /*22a0*/  SEL R0, R0, 0x4, P3 ;  /* 0x0000000400007807 */ /* 0x000fe40001800000 */
[----:B------:R-:W-:Y:S02]  /*22b0*/  ISETP.NE.AND P6, PT, R42, RZ, PT ;  /* 0x000000ff2a00720c */ /* 0x000fe40003fc5270 */
[----:B------:R-:W-:Y:S02]  /*22c0*/  ISETP.NE.AND P5, PT, R75, RZ, PT ;  /* 0x000000ff4b00720c */ /* 0x000fe40003fa5270 */
[----:B------:R-:W-:-:S02]  /*22d0*/  ISETP.NE.AND P4, PT, R72, RZ, PT ;  /* 0x000000ff4800720c */ /* 0x000fc40003f85270 */
[----:B------:R-:W-:Y:S02]  /*22e0*/  SEL R0, R0, 0x5, P6 ;  /* 0x0000000500007807 */ /* 0x000fe40003000000 */
[----:B------:R-:W-:Y:S02]  /*22f0*/  SEL R3, R3, 0x3, P5 ;  /* 0x0000000303037807 */ /* 0x000fe40002800000 */
[----:B------:R-:W-:Y:S02]  /*2300*/  SEL R9, R9, 0x4, P4 ;  /* 0x0000000409097807 */ /* 0x000fe40002000000 */
[----:B------:R-:W-:Y:S02]  /*2310*/  ISETP.NE.AND P6, PT, R43, RZ, PT ;  /* 0x000000ff2b00720c */ /* 0x000fe40003fc5270 */
[----:B------:R-:W-:Y:S02]  /*2320*/  ISETP.NE.AND P5, PT, R74, RZ, PT ;  /* 0x000000ff4a00720c */ /* 0x000fe40003fa5270 */
[----:B------:R-:W-:-:S02]  /*2330*/  SEL R9, R9, 0x5, P6 ;  /* 0x0000000509097807 */ /* 0x000fc40003000000 */
[----:B------:R-:W-:Y:S02]  /*2340*/  SEL R12, R12, 0x4, P5 ;  /* 0x000000040c0c7807 */ /* 0x000fe40002800000 */
[----:B------:R-:W-:Y:S02]  /*2350*/  ISETP.NE.AND P6, PT, R44, RZ, PT ;  /* 0x000000ff2c00720c */ /* 0x000fe40003fc5270 */
[----:B------:R-:W-:Y:S02]  /*2360*/  SEL R3, R3, 0x4, P2 ;  /* 0x0000000403037807 */ /* 0x000fe40001000000 */
[----:B------:R-:W-:Y:S02]  /*2370*/  SEL R12, R12, 0x5, P6 ;  /* 0x000000050c0c7807 */ /* 0x000fe40003000000 */
[----:B------:R-:W-:-:S04]  /*2380*/  ISETP.NE.AND P6, PT, R45, RZ, PT ;  /* 0x000000ff2d00720c */ /* 0x000fc80003fc5270 */
[----:B------:R-:W-:Y:S02]  /*2390*/  SEL R3, R3, 0x5, P6 ;  /* 0x0000000503037807 */ /* 0x000fe40003000000 */
[----:B------:R-:W-:-:S04]  /*23a0*/  ISETP.NE.AND P6, PT, R46, RZ, PT ;  /* 0x000000ff2e00720c */ /* 0x000fc80003fc5270 */
[----:B------:R-:W-:Y:S02]  /*23b0*/  SEL R8, R8, 0x5, P6 ;  /* 0x0000000508087807 */ /* 0x000fe40003000000 */
[----:B------:R-:W-:Y:S02]  /*23c0*/  ISETP.NE.AND P6, PT, R47, RZ, PT ;  /* 0x000000ff2f00720c */ /* 0x000fe40003fc5270 */
[----:B------:R-:W-:Y:S02]  /*23d0*/  ISETP.NE.AND P0, PT, R52, RZ, PT ;  /* 0x000000ff3400720c */ /* 0x000fe40003f05270 */
[----:B------:R-:W-:Y:S02]  /*23e0*/  SEL R10, R10, 0x5, P6 ;  /* 0x000000050a0a7807 */ /* 0x000fe40003000000 */
[----:B------:R-:W-:Y:S02]  /*23f0*/  ISETP.NE.AND P6, PT, R49, RZ, PT ;  /* 0x000000ff3100720c */ /* 0x000fe40003fc5270 */
[----:B------:R-:W-:-:S02]  /*2400*/  SEL R19, R19, 0x4, P0 ;  /* 0x0000000413137807 */ /* 0x000fc40000000000 */
[----:B------:R-:W-:Y:S02]  /*2410*/  SEL R11, R11, 0x5, P6 ;  /* 0x000000050b0b7807 */ /* 0x000fe40003000000 */
        /* <DEDUP_REMOVED lines=23> */
[----:B------:R-:W-:Y:S02]  /*2590*/  ISETP.NE.AND P5, PT, R25, RZ, PT ;  /* 0x000000ff1900720c */ /* 0x000fe40003fa5270 */
[----:B------:R-:W-:Y:S02]  /*25a0*/  SEL R25, R0, 0x8, P3 ;  /* 0x0000000800197807 */ /* 0x000fe40001800000 */
[----:B------:R-:W0:Y:S01]  /*25b0*/  S2R R0, SR_TID.X ;  /* 0x0000000000007919 */ /* 0x000e220000002100 */
[----:B------:R-:W1:Y:S01]  /*25c0*/  S2UR UR5, SR_CgaCtaId ;  /* 0x00000000000579c3 */ /* 0x000e620000008800 */
[----:B------:R-:W-:Y:S02]  /*25d0*/  ISETP.NE.AND P2, PT, R34, RZ, PT ;  /* 0x000000ff2200720c */ /* 0x000fe40003f45270 */
[----:B------:R-:W-:Y:S02]  /*25e0*/  ISETP.NE.AND P6, PT, R24, RZ, PT ;  /* 0x000000ff1800720c */ /* 0x000fe40003fc5270 */
[----:B------:R-:W-:Y:S01]  /*25f0*/  SEL R19, R3, 0x7, P2 ;  /* 0x0000000703137807 */ /* 0x000fe20001000000 */
[----:B------:R-:W2:Y:S01]  /*2600*/  S2R R73, SR_TID.X ;  /* 0x0000000000497919 */ /* 0x000ea20000002100 */
[----:B------:R-:W-:-:S02]  /*2610*/  ISETP.NE.AND P2, PT, R40, RZ, PT ;  /* 0x000000ff2800720c */ /* 0x000fc40003f45270 */
[----:B------:R-:W-:Y:S02]  /*2620*/  ISETP.NE.AND P0, PT, R16, RZ, PT ;  /* 0x000000ff1000720c */ /* 0x000fe40003f05270 */
[----:B------:R-:W-:Y:S02]  /*2630*/  SEL R9, R9, 0x7, P6 ;  /* 0x0000000709097807 */ /* 0x000fe40003000000 */
[----:B------:R-:W-:Y:S02]  /*2640*/  SEL R24, R8, 0x7, P2 ;  /* 0x0000000708187807 */ /* 0x000fe40001000000 */
[----:B------:R-:W-:Y:S02]  /*2650*/  ISETP.NE.AND P2, PT, R18, RZ, PT ;  /* 0x000000ff1200720c */ /* 0x000fe40003f45270 */
[----:B------:R-:W-:Y:S02]  /*2660*/  SEL R18, R9, 0x8, P0 ;  /* 0x0000000809127807 */ /* 0x000fe40000000000 */
[----:B------:R-:W-:Y:S01]  /*2670*/  ISETP.NE.AND P0, PT, R2, RZ, PT ;  /* 0x000000ff0200720c */ /* 0x000fe20003f05270 */
[----:B------:R-:W-:Y:S01]  /*2680*/  UMOV UR4, 0x400 ;  /* 0x0000040000047882 */ /* 0x000fe20000000000 */
[----:B------:R-:W-:Y:S01]  /*2690*/  ISETP.NE.AND P4, PT, R69, RZ, PT ;  /* 0x000000ff4500720c */ /* 0x000fe20003f85270 */
[----:B-1----:R-:W-:Y:S01]  /*26a0*/  UPRMT UR4, UR5, 0x654, UR4 ;  /* 0x0000065405047896 */ /* 0x002fe20008000004 */
[----:B0-----:R-:W-:-:S02]  /*26b0*/  IMAD.SHL.U32 R2, R0, 0x8, RZ ;  /* 0x0000000800027824 */ /* 0x001fc400078e00ff */
[----:B------:R-:W-:-:S03]  /*26c0*/  SEL R31, R13, 0x7, P4 ;  /* 0x000000070d1f7807 */ /* 0x000fc60002000000 */
[----:B------:R-:W-:Y:S02]  /*26d0*/  LOP3.LUT R2, R2, 0x3f8, RZ, 0xc0, !PT ;  /* 0x000003f802027812 */ /* 0x000fe400078ec0ff */
[----:B------:R-:W-:Y:S02]  /*26e0*/  ISETP.NE.AND P4, PT, R26, RZ, PT ;  /* 0x000000ff1a00720c */ /* 0x000fe40003f85270 */
[----:B------:R-:W-:Y:S01]  /*26f0*/  LEA R26, R2, UR4, 0x2 ;  /* 0x00000004021a7c11 */ /* 0x000fe2000f8e10ff */
[----:B--2---:R-:W-:Y:S01]  /*2700*/  IMAD.SHL.U32 R0, R73, 0x4, RZ ;  /* 0x0000000449007824 */ /* 0x004fe200078e00ff */
[----:B------:R-:W-:Y:S01]  /*2710*/  ISETP.NE.AND P1, PT, R33, RZ, PT ;  /* 0x000000ff2100720c */ /* 0x000fe20003f25270 */
[----:B------:R-:W0:Y:S02]  /*2720*/  LDC.64 R2, c[0x0][0x218] ;  /* 0x00008600ff027b82 */ /* 0x000e240000000a00 */
[----:B------:R-:W-:Y:S04]  /*2730*/  STS.128 [R26], R20 ;  /* 0x000000141a007388 */ /* 0x000fe80000000c00 */
[----:B------:R1:W-:Y:S01]  /*2740*/  STS.128 [R26+0x10], R4 ;  /* 0x000010041a007388 */ /* 0x0003e20000000c00 */
[----:B------:R-:W-:Y:S01]  /*2750*/  LOP3.LUT R0, R0, 0x1fc, RZ, 0xc0, !PT ;  /* 0x000001fc00007812 */ /* 0x000fe200078ec0ff */
[----:B------:R-:W-:Y:S01]  /*2760*/  BAR.SYNC.DEFER_BLOCKING 0x0 ;  /* 0x0000000000007b1d */ /* 0x000fe20000010000 */
[----:B------:R-:W-:-:S02]  /*2770*/  ISETP.NE.AND P3, PT, R27, RZ, PT ;  /* 0x000000ff1b00720c */ /* 0x000fc40003f65270 */
[----:B------:R-:W-:Y:S02]  /*2780*/  SEL R16, R12, 0x7, P1 ;  /* 0x000000070c107807 */ /* 0x000fe40000800000 */
[----:B------:R-:W-:Y:S01]  /*2790*/  LEA R27, R0, UR4, 0x2 ;  /* 0x00000004001b7c11 */ /* 0x000fe2000f8e10ff */
[----:B------:R-:W-:Y:S01]  /*27a0*/  ULDC.64 UR4, c[0x0][0x218] ;  /* 0x0000860000047ab9 */ /* 0x000fe20000000a00 */
[----:B------:R-:W-:-:S04]  /*27b0*/  ISETP.NE.AND P1, PT, R67, RZ, PT ;  /* 0x000000ff4300720c */ /* 0x000fc80003f25270 */
[----:B------:R-:W-:Y:S01]  /*27c0*/  SEL R28, R10, 0x7, P1 ;  /* 0x000000070a1c7807 */ /* 0x000fe20000800000 */
[----:B------:R-:W2:Y:S04]  /*27d0*/  LDS.128 R12, [R27] ;  /* 0x000000001b0c7984 */ /* 0x000ea80000000c00 */
[----:B------:R-:W3:Y:S01]  /*27e0*/  LDS.128 R8, [R27+0x800] ;  /* 0x000800001b087984 */ /* 0x000ee20000000c00 */
[----:B------:R-:W-:Y:S02]  /*27f0*/  ISETP.NE.AND P1, PT, R17, RZ, PT ;  /* 0x000000ff1100720c */ /* 0x000fe40003f25270 */
[----:B------:R-:W-:Y:S02]  /*2800*/  LOP3.LUT R17, R77, R0, RZ, 0xfc, !PT ;  /* 0x000000004d117212 */ /* 0x000fe400078efcff */
[----:B------:R-:W-:-:S02]  /*2810*/  LOP3.LUT R0, R77, 0x200, R0, 0xfe, !PT ;  /* 0x000002004d007812 */ /* 0x000fc400078efe00 */
[----:B------:R-:W-:Y:S02]  /*2820*/  SEL R16, R16, 0x8, P1 ;  /* 0x0000000810107807 */ /* 0x000fe40000800000 */
[----:B------:R-:W-:Y:S02]  /*2830*/  ISETP.GE.AND P1, PT, R17, 0xf0400, PT ;  /* 0x000f04001100780c */ /* 0x000fe40003f26270 */
[----:B------:R-:W-:Y:S02]  /*2840*/  SEL R31, R31, 0x8, P3 ;  /* 0x000000081f1f7807 */ /* 0x000fe40001800000 */
[----:B------:R-:W-:Y:S02]  /*2850*/  ISETP.GE.AND P3, PT, R0, 0xf0400, PT ;  /* 0x000f04000000780c */ /* 0x000fe40003f66270 */
[----:B------:R-:W-:Y:S02]  /*2860*/  SEL R19, R19, 0x8, P2 ;  /* 0x0000000813137807 */ /* 0x000fe40001000000 */
[----:B------:R-:W-:-:S02]  /*2870*/  SHF.R.S32.HI R32, RZ, 0x1f, R77 ;  /* 0x0000001fff207819 */ /* 0x000fc4000001144d */
[C---:B-1----:R-:W-:Y:S02]  /*2880*/  LEA R4, P2, R17.reuse, UR4, 0x2 ;  /* 0x0000000411047c11 */ /* 0x042fe4000f8410ff */
[----:B------:R-:W-:Y:S01]  /*2890*/  ISETP.NE.AND P6, PT, R48, RZ, PT ;  /* 0x000000ff3000720c */ /* 0x000fe20003fc5270 */
[C---:B0-----:R-:W-:Y:S01]  /*28a0*/  IMAD.WIDE R2, R17.reuse, 0x4, R2 ;  /* 0x0000000411027825 */ /* 0x041fe200078e0202 */
[----:B------:R-:W-:Y:S01]  /*28b0*/  LEA.HI.X R5, R17, UR5, R32, 0x2, P2 ;  /* 0x0000000511057c11 */ /* 0x000fe200090f1420 */
[----:B------:R-:W-:Y:S01]  /*28c0*/  ULDC.64 UR4, c[0x0][0x220] ;  /* 0x0000880000047ab9 */ /* 0x000fe20000000a00 */
[----:B------:R-:W-:Y:S02]  /*28d0*/  SEL R30, R30, 0x8, P4 ;  /* 0x000000081e1e7807 */ /* 0x000fe40002000000 */
[----:B------:R-:W-:Y:S02]  /*28e0*/  SEL R28, R28, 0x8, P5 ;  /* 0x000000081c1c7807 */ /* 0x000fe40002800000 */
[----:B------:R-:W-:-:S02]  /*28f0*/  SEL R7, R24, 0x8, P6 ;  /* 0x0000000818077807 */ /* 0x000fc40003000000 */
[----:B------:R-:W-:Y:S02]  /*2900*/  IADD3 R6, P2, R29, UR4, RZ ;  /* 0x000000041d067c10 */ /* 0x000fe4000ff5e0ff */
[----:B------:R-:W-:Y:S02]  /*2910*/  PRMT R25, R25, 0x3340, R18 ;  /* 0x0000334019197816 */ /* 0x000fe40000000012 */
[----:B------:R-:W-:Y:S01]  /*2920*/  PRMT R16, R16, 0x3340, R19 ;  /* 0x0000334010107816 */ /* 0x000fe20000000013 */
[----:B--2---:R0:W-:Y:S01]  /*2930*/  @!P1 STG.E.128 desc[UR6][R2.64], R12 ;  /* 0x0000000c02009986 */ /* 0x0041e2000c101d06 */
[----:B------:R-:W-:Y:S02]  /*2940*/  PRMT R30, R30, 0x3340, R31 ;  /* 0x000033401e1e7816 */ /* 0x000fe4000000001f */
[----:B------:R-:W-:Y:S01]  /*2950*/  PRMT R17, R7, 0x3340, R28 ;  /* 0x0000334007117816 */ /* 0x000fe2000000001c */
[----:B---3--:R0:W-:Y:S01]  /*2960*/  @!P3 STG.E.128 desc[UR6][R4.64+0x800], R8 ;  /* 0x000800080400b986 */ /* 0x0081e2000c101d06 */
[----:B------:R-:W-:-:S02]  /*2970*/  LEA.HI.X.SX32 R7, R29, UR5, 0x1, P2 ;  /* 0x000000051d077c11 */ /* 0x000fc400090f0eff */
[----:B------:R-:W-:Y:S02]  /*2980*/  PRMT R16, R25, 0x5410, R16 ;  /* 0x0000541019107816 */ /* 0x000fe40000000010 */
[----:B------:R-:W-:Y:S01]  /*2990*/  PRMT R17, R17, 0x5410, R30 ;  /* 0x0000541011117816 */ /* 0x000fe2000000001e */
[----:B0-----:R-:W-:Y:S06]  /*29a0*/  @P0 EXIT ;  /* 0x000000000000094d */ /* 0x001fec0003800000 */
[----:B------:R-:W-:Y:S01]  /*29b0*/  STG.E.64 desc[UR6][R6.64], R16 ;  /* 0x0000001006007986 */ /* 0x000fe2000c101b06 */
[----:B------:R-:W-:Y:S05]  /*29c0*/  EXIT ;  /* 0x000000000000794d */ /* 0x000fea0003800000 */
.L_x_0:
[----:B------:R-:W-:-:S00]  /*29d0*/  BRA `(.L_x_0) ;  /* 0xfffffffc00fc7947 */ /* 0x000fc0000383ffff */
[----:B------:R-:W-:-:S00]  /*29e0*/  NOP ;  /* 0x0000000000007918 */ /* 0x000fc00000000000 */
        /* <DEDUP_REMOVED lines=9> */
.L_x_1:


//--------------------- .nv.shared.triton_poi_fused_max_pool2d_with_indices_16 --------------------------
	.section	.nv.shared.triton_poi_fused_max_pool2d_with_indices_16,"aw",@nobits
	.sectionflags	@""
	.align	16
	.zero		1024


//--------------------- .nv.constant0.triton_poi_fused_max_pool2d_with_indices_16 --------------------------
	.section	.nv.constant0.triton_poi_fused_max_pool2d_with_indices_16,"a",@progbits
	.sectionflags	@""
	.align	4
.nv.constant0.triton_poi_fused_max_pool2d_with_indices_16:
	.zero		556
